	.headerflags	@"EF_CUDA_TEXMODE_UNIFIED EF_CUDA_64BIT_ADDRESS EF_CUDA_ACCELERATORS EF_CUDA_SM90 EF_CUDA_VIRTUAL_SM(EF_CUDA_SM90)"
	.elftype	@"ET_EXEC"


//--------------------- .nv.info                  --------------------------
	.section	.nv.info,"",@"SHT_CUDA_INFO"
	.align	4


	//----- nvinfo : EIATTR_REGCOUNT
	.align		4
        /*0000*/ 	.byte	0x04, 0x2f
        /*0002*/ 	.short	(.L_3 - .L_2)
	.align		4
.L_2:
        /*0004*/ 	.word	index@(triton_poi_fused__native_batch_norm_legit_no_training_cat_relu_34)
        /*0008*/ 	.word	0x00000020


	//----- nvinfo : EIATTR_MIN_STACK_SIZE
	.align		4
.L_3:
        /*000c*/ 	.byte	0x04, 0x12
        /*000e*/ 	.short	(.L_5 - .L_4)
	.align		4
.L_4:
        /*0010*/ 	.word	index@(triton_poi_fused__native_batch_norm_legit_no_training_cat_relu_34)
        /*0014*/ 	.word	0x00000000


	//----- nvinfo : EIATTR_FRAME_SIZE
	.align		4
.L_5:
        /*0018*/ 	.byte	0x04, 0x11
        /*001a*/ 	.short	(.L_7 - .L_6)
	.align		4
.L_6:
        /*001c*/ 	.word	index@(triton_poi_fused__native_batch_norm_legit_no_training_cat_relu_34)
        /*0020*/ 	.word	0x00000000


	//----- nvinfo : EIATTR_MIN_STACK_SIZE
	.align		4
.L_7:
        /*0024*/ 	.byte	0x04, 0x12
        /*0026*/ 	.short	(.L_9 - .L_8)
	.align		4
.L_8:
        /*0028*/ 	.word	index@(triton_poi_fused__native_batch_norm_legit_no_training_cat_relu_34)
        /*002c*/ 	.word	0x00000000
.L_9:


//--------------------- .nv.info.triton_poi_fused__native_batch_norm_legit_no_training_cat_relu_34 --------------------------
	.section	.nv.info.triton_poi_fused__native_batch_norm_legit_no_training_cat_relu_34,"",@"SHT_CUDA_INFO"
	.sectionflags	@""
	.align	4


	//----- nvinfo : EIATTR_CUDA_API_VERSION
	.align		4
        /*0000*/ 	.byte	0x04, 0x37
        /*0002*/ 	.short	(.L_11 - .L_10)
.L_10:
        /*0004*/ 	.word	0x0000007c


	//----- nvinfo : EIATTR_KPARAM_INFO
	.align		4
.L_11:
        /*0008*/ 	.byte	0x04, 0x17
        /*000a*/ 	.short	(.L_13 - .L_12)
.L_12:
        /*000c*/ 	.word	0x00000000
        /*0010*/ 	.short	0x0008
        /*0012*/ 	.short	0x0040
        /*0014*/ 	.byte	0x00, 0xf0, 0x11, 0x00


	//----- nvinfo : EIATTR_KPARAM_INFO
	.align		4
.L_13:
        /*0018*/ 	.byte	0x04, 0x17
        /*001a*/ 	.short	(.L_15 - .L_14)
.L_14:
        /*001c*/ 	.word	0x00000000
        /*0020*/ 	.short	0x0007
        /*0022*/ 	.short	0x0038
        /*0024*/ 	.byte	0x00, 0xf4, 0x21, 0x00


	//----- nvinfo : EIATTR_KPARAM_INFO
	.align		4
.L_15:
        /*0028*/ 	.byte	0x04, 0x17
        /*002a*/ 	.short	(.L_17 - .L_16)
.L_16:
        /*002c*/ 	.word	0x00000000
        /*0030*/ 	.short	0x0006
        /*0032*/ 	.short	0x0030
        /*0034*/ 	.byte	0x00, 0xf4, 0x21, 0x00


	//----- nvinfo : EIATTR_KPARAM_INFO
	.align		4
.L_17:
        /*0038*/ 	.byte	0x04, 0x17
        /*003a*/ 	.short	(.L_19 - .L_18)
.L_18:
        /*003c*/ 	.word	0x00000000
        /*0040*/ 	.short	0x0005
        /*0042*/ 	.short	0x0028
        /*0044*/ 	.byte	0x00, 0xf4, 0x21, 0x00


	//----- nvinfo : EIATTR_KPARAM_INFO
	.align		4
.L_19:
        /*0048*/ 	.byte	0x04, 0x17
        /*004a*/ 	.short	(.L_21 - .L_20)
.L_20:
        /*004c*/ 	.word	0x00000000
        /*0050*/ 	.short	0x0004
        /*0052*/ 	.short	0x0020
        /*0054*/ 	.byte	0x00, 0xf4, 0x21, 0x00


	//----- nvinfo : EIATTR_KPARAM_INFO
	.align		4
.L_21:
        /*0058*/ 	.byte	0x04, 0x17
        /*005a*/ 	.short	(.L_23 - .L_22)
.L_22:
        /*005c*/ 	.word	0x00000000
        /*0060*/ 	.short	0x0003
        /*0062*/ 	.short	0x0018
        /*0064*/ 	.byte	0x00, 0xf4, 0x21, 0x00


	//----- nvinfo : EIATTR_KPARAM_INFO
	.align		4
.L_23:
        /*0068*/ 	.byte	0x04, 0x17
        /*006a*/ 	.short	(.L_25 - .L_24)
.L_24:
        /*006c*/ 	.word	0x00000000
        /*0070*/ 	.short	0x0002
        /*0072*/ 	.short	0x0010
        /*0074*/ 	.byte	0x00, 0xf4, 0x21, 0x00


	//----- nvinfo : EIATTR_KPARAM_INFO
	.align		4
.L_25:
        /*0078*/ 	.byte	0x04, 0x17
        /*007a*/ 	.short	(.L_27 - .L_26)
.L_26:
        /*007c*/ 	.word	0x00000000
        /*0080*/ 	.short	0x0001
        /*0082*/ 	.short	0x0008
        /*0084*/ 	.byte	0x00, 0xf4, 0x21, 0x00


	//----- nvinfo : EIATTR_KPARAM_INFO
	.align		4
.L_27:
        /*0088*/ 	.byte	0x04, 0x17
        /*008a*/ 	.short	(.L_29 - .L_28)
.L_28:
        /*008c*/ 	.word	0x00000000
        /*0090*/ 	.short	0x0000
        /*0092*/ 	.short	0x0000
        /*0094*/ 	.byte	0x00, 0xf4, 0x21, 0x00


	//----- nvinfo : EIATTR_SPARSE_MMA_MASK
	.align		4
.L_29:
        /*0098*/ 	.byte	0x03, 0x50
        /*009a*/ 	.short	0x0000


	//----- nvinfo : EIATTR_MAXREG_COUNT
	.align		4
        /*009c*/ 	.byte	0x03, 0x1b
        /*009e*/ 	.short	0x00ff


	//----- nvinfo : EIATTR_EXIT_INSTR_OFFSETS
	.align		4
        /*00a0*/ 	.byte	0x04, 0x1c
        /*00a2*/ 	.short	(.L_31 - .L_30)


	//   ....[0]....
.L_30:
        /*00a4*/ 	.word	0x00000990


	//   ....[1]....
        /*00a8*/ 	.word	0x000009b0


	//----- nvinfo : EIATTR_REQNTID
	.align		4
.L_31:
        /*00ac*/ 	.byte	0x04, 0x10
        /*00ae*/ 	.short	(.L_33 - .L_32)
.L_32:
        /*00b0*/ 	.word	0x00000080
        /*00b4*/ 	.word	0x00000001
        /*00b8*/ 	.word	0x00000001


	//----- nvinfo : EIATTR_CBANK_PARAM_SIZE
	.align		4
.L_33:
        /*00bc*/ 	.byte	0x03, 0x19
        /*00be*/ 	.short	0x0044


	//----- nvinfo : EIATTR_PARAM_CBANK
	.align		4
        /*00c0*/ 	.byte	0x04, 0x0a
        /*00c2*/ 	.short	(.L_35 - .L_34)
	.align		4
.L_34:
        /*00c4*/ 	.word	index@(.nv.constant0.triton_poi_fused__native_batch_norm_legit_no_training_cat_relu_34)
        /*00c8*/ 	.short	0x0210
        /*00ca*/ 	.short	0x0044


	//----- nvinfo : EIATTR_SW_WAR
	.align		4
.L_35:
        /*00cc*/ 	.byte	0x04, 0x36
        /*00ce*/ 	.short	(.L_37 - .L_36)
.L_36:
        /*00d0*/ 	.word	0x00000008
.L_37:


//--------------------- .nv.callgraph             --------------------------
	.section	.nv.callgraph,"",@"SHT_CUDA_CALLGRAPH"
	.align	4
	.sectionentsize	8
	.align		4
        /*0000*/ 	.word	0x00000000
	.align		4
        /*0004*/ 	.word	0xffffffff
	.align		4
        /*0008*/ 	.word	0x00000000
	.align		4
        /*000c*/ 	.word	0xfffffffe
	.align		4
        /*0010*/ 	.word	0x00000000
	.align		4
        /*0014*/ 	.word	0xfffffffd
	.align		4
        /*0018*/ 	.word	0x00000000
	.align		4
        /*001c*/ 	.word	0xfffffffc


//--------------------- .nv.constant4             --------------------------
	.section	.nv.constant4,"a",@progbits
	.align	8
	.align		8
.nv.constant4:
        /*0000*/ 	.dword	_$_str
	.align		8
        /*0008*/ 	.dword	_$_str_$_2


//--------------------- .text.triton_poi_fused__native_batch_norm_legit_no_training_cat_relu_34 --------------------------
	.section	.text.triton_poi_fused__native_batch_norm_legit_no_training_cat_relu_34,"ax",@progbits
	.align	128
        .global         triton_poi_fused__native_batch_norm_legit_no_training_cat_relu_34
        .type           triton_poi_fused__native_batch_norm_legit_no_training_cat_relu_34,@function
        .size           triton_poi_fused__native_batch_norm_legit_no_training_cat_relu_34,(.L_x_1 - triton_poi_fused__native_batch_norm_legit_no_training_cat_relu_34)
        .other          triton_poi_fused__native_batch_norm_legit_no_training_cat_relu_34,@"STO_CUDA_ENTRY STV_DEFAULT"
triton_poi_fused__native_batch_norm_legit_no_training_cat_relu_34:
.text.triton_poi_fused__native_batch_norm_legit_no_training_cat_relu_34:
[----:B------:R-:W0:Y:S01]  /*0000*/  LDC R1, c[0x0][0x28] ;  /* 0x00000a00ff017b82 */ /* 0x000e220000000800 */
[----:B------:R-:W1:Y:S07]  /*0010*/  S2R R0, SR_TID.X ;  /* 0x0000000000007919 */ /* 0x000e6e0000002100 */
[----:B------:R-:W2:Y:S01]  /*0020*/  LDC.64 R6, c[0x0][0x228] ;  /* 0x00008a00ff067b82 */ /* 0x000ea20000000a00 */
[----:B------:R-:W-:Y:S01]  /*0030*/  IMAD.MOV.U32 R4, RZ, RZ, RZ ;  /* 0x000000ffff047224 */ /* 0x000fe200078e00ff */
[----:B------:R-:W-:Y:S01]  /*0040*/  ULDC.64 UR4, c[0x0][0x208] ;  /* 0x0000820000047ab9 */ /* 0x000fe20000000a00 */
[----:B------:R-:W3:Y:S01]  /*0050*/  S2R R5, SR_CTAID.X ;  /* 0x0000000000057919 */ /* 0x000ee20000002500 */
[----:B------:R-:W-:Y:S01]  /*0060*/  IMAD.MOV.U32 R8, RZ, RZ, RZ ;  /* 0x000000ffff087224 */ /* 0x000fe200078e00ff */
[----:B------:R-:W-:-:S03]  /*0070*/  ULDC.64 UR6, c[0x0][0x218] ;  /* 0x0000860000067ab9 */ /* 0x000fc60000000a00 */
[----:B------:R-:W4:Y:S08]  /*0080*/  LDC.64 R12, c[0x0][0x220] ;  /* 0x00008800ff0c7b82 */ /* 0x000f300000000a00 */
[----:B------:R-:W5:Y:S01]  /*0090*/  LDC.64 R28, c[0x0][0x210] ;  /* 0x00008400ff1c7b82 */ /* 0x000f620000000a00 */
[----:B------:R-:W-:-:S07]  /*00a0*/  IMAD.MOV.U32 R21, RZ, RZ, RZ ;  /* 0x000000ffff157224 */ /* 0x000fce00078e00ff */
[----:B------:R-:W4:Y:S01]  /*00b0*/  LDC.64 R26, c[0x0][0x238] ;  /* 0x00008e00ff1a7b82 */ /* 0x000f220000000a00 */
[----:B-1----:R-:W-:-:S05]  /*00c0*/  IMAD.SHL.U32 R0, R0, 0x4, RZ ;  /* 0x0000000400007824 */ /* 0x002fca00078e00ff */
[----:B------:R-:W-:-:S05]  /*00d0*/  LOP3.LUT R0, R0, 0x1fc, RZ, 0xc0, !PT ;  /* 0x000001fc00007812 */ /* 0x000fca00078ec0ff */
[----:B---3--:R-:W-:-:S05]  /*00e0*/  IMAD R5, R5, 0x200, R0 ;  /* 0x0000020005057824 */ /* 0x008fca00078e0200 */
[----:B------:R-:W-:Y:S02]  /*00f0*/  SHF.R.S32.HI R0, RZ, 0x1f, R5 ;  /* 0x0000001fff007819 */ /* 0x000fe40000011405 */
[----:B------:R-:W-:Y:S02]  /*0100*/  ISETP.GE.AND P0, PT, R5, 0xe200, PT ;  /* 0x0000e2000500780c */ /* 0x000fe40003f06270 */
[----:B------:R-:W-:-:S04]  /*0110*/  LEA.HI R0, R0, R5, RZ, 0x6 ;  /* 0x0000000500007211 */ /* 0x000fc800078f30ff */
[----:B------:R-:W-:-:S05]  /*0120*/  SHF.R.S32.HI R11, RZ, 0x6, R0 ;  /* 0x00000006ff0b7819 */ /* 0x000fca0000011400 */
[----:B------:R-:W-:-:S05]  /*0130*/  IMAD.HI R2, R11, 0x487ede05, RZ ;  /* 0x487ede050b027827 */ /* 0x000fca00078e02ff */
[----:B------:R-:W-:-:S04]  /*0140*/  SHF.R.U32.HI R3, RZ, 0x1f, R2 ;  /* 0x0000001fff037819 */ /* 0x000fc80000011602 */
[----:B------:R-:W-:-:S05]  /*0150*/  LEA.HI.SX32 R2, R2, R3, 0x1a ;  /* 0x0000000302027211 */ /* 0x000fca00078fd2ff */
[----:B------:R-:W-:Y:S01]  /*0160*/  IMAD R11, R2, -0xe2, R11 ;  /* 0xffffff1e020b7824 */ /* 0x000fe200078e020b */
[----:B------:R-:W-:-:S03]  /*0170*/  CS2R R2, SRZ ;  /* 0x0000000000027805 */ /* 0x000fc6000001ff00 */
[----:B--2---:R-:W-:-:S05]  /*0180*/  IMAD.WIDE R6, R11, 0x4, R6 ;  /* 0x000000040b067825 */ /* 0x004fca00078e0206 */
[----:B------:R-:W2:Y:S04]  /*0190*/  @!P0 LDG.E.EL R4, desc[UR4][R6.64] ;  /* 0x0000000406048981 */ /* 0x000ea8000c2e1900 */
[----:B------:R-:W3:Y:S04]  /*01a0*/  @!P0 LDG.E.EL R3, desc[UR4][R6.64] ;  /* 0x0000000406038981 */ /* 0x000ee8000c2e1900 */
[----:B------:R-:W5:Y:S04]  /*01b0*/  @!P0 LDG.E.EL R8, desc[UR4][R6.64] ;  /* 0x0000000406088981 */ /* 0x000f68000c2e1900 */
[----:B------:R1:W5:Y:S01]  /*01c0*/  @!P0 LDG.E.EL R2, desc[UR4][R6.64] ;  /* 0x0000000406028981 */ /* 0x000362000c2e1900 */
[----:B------:R-:W-:-:S02]  /*01d0*/  LOP3.LUT R0, R0, 0xffffffc0, RZ, 0xc0, !PT ;  /* 0xffffffc000007812 */ /* 0x000fc400078ec0ff */
[C---:B------:R-:W-:Y:S01]  /*01e0*/  SHF.L.U32 R9, R11.reuse, 0x6, RZ ;  /* 0x000000060b097819 */ /* 0x040fe200000006ff */
[----:B----4-:R-:W-:-:S05]  /*01f0*/  IMAD.WIDE R12, R11, 0x4, R12 ;  /* 0x000000040b0c7825 */ /* 0x010fca00078e020c */
[----:B------:R-:W4:Y:S01]  /*0200*/  @!P0 LDG.E.EL R21, desc[UR4][R12.64] ;  /* 0x000000040c158981 */ /* 0x000f22000c2e1900 */
[----:B0-----:R-:W-:Y:S01]  /*0210*/  IMAD.WIDE R26, R11, 0x4, R26 ;  /* 0x000000040b1a7825 */ /* 0x001fe200078e021a */
[----:B------:R-:W-:-:S03]  /*0220*/  HFMA2.MMA R23, -RZ, RZ, 0, 0 ;  /* 0x00000000ff177435 */ /* 0x000fc600000001ff */
[----:B--2---:R-:W-:-:S04]  /*0230*/  FADD R4, R4, 9.9999997473787516356e-06 ;  /* 0x3727c5ac04047421 */ /* 0x004fc80000000000 */
[----:B------:R-:W0:Y:S01]  /*0240*/  MUFU.SQRT R20, R4 ;  /* 0x0000000400147308 */ /* 0x000e220000002000 */
[----:B---3--:R-:W-:-:S07]  /*0250*/  FADD R3, R3, 9.9999997473787516356e-06 ;  /* 0x3727c5ac03037421 */ /* 0x008fce0000000000 */
[----:B------:R2:W3:Y:S01]  /*0260*/  MUFU.SQRT R24, R3 ;  /* 0x0000000300187308 */ /* 0x0004e20000002000 */
[----:B-----5:R-:W-:Y:S01]  /*0270*/  FADD R8, R8, 9.9999997473787516356e-06 ;  /* 0x3727c5ac08087421 */ /* 0x020fe20000000000 */
[C---:B0-----:R-:W-:Y:S01]  /*0280*/  FSETP.GT.AND P6, PT, R20.reuse, 8.50705917302346158658e+37, PT ;  /* 0x7e8000001400780b */ /* 0x041fe20003fc4000 */
[----:B--2---:R-:W-:Y:S01]  /*0290*/  IMAD.HI R3, R5, 0x487ede05, RZ ;  /* 0x487ede0505037827 */ /* 0x004fe200078e02ff */
[----:B------:R-:W-:-:S04]  /*02a0*/  FSETP.GEU.AND P2, PT, R20, 1.175494350822287508e-38, PT ;  /* 0x008000001400780b */ /* 0x000fc80003f4e000 */
[----:B------:R0:W2:Y:S01]  /*02b0*/  MUFU.SQRT R22, R8 ;  /* 0x0000000800167308 */ /* 0x0000a20000002000 */
[----:B------:R-:W-:Y:S02]  /*02c0*/  SHF.R.U32.HI R4, RZ, 0x1f, R3 ;  /* 0x0000001fff047819 */ /* 0x000fe40000011603 */
[C---:B---3--:R-:W-:Y:S02]  /*02d0*/  FSETP.GT.AND P5, PT, R24.reuse, 8.50705917302346158658e+37, PT ;  /* 0x7e8000001800780b */ /* 0x048fe40003fa4000 */
[----:B-1----:R-:W-:Y:S02]  /*02e0*/  LEA.HI.SX32 R6, R3, R4, 0x14 ;  /* 0x0000000403067211 */ /* 0x002fe400078fa2ff */
[----:B------:R-:W-:Y:S01]  /*02f0*/  FSETP.GEU.AND P3, PT, R24, 1.175494350822287508e-38, PT ;  /* 0x008000001800780b */ /* 0x000fe20003f6e000 */
[----:B------:R-:W-:Y:S02]  /*0300*/  @P6 FMUL R20, R20, 0.25 ;  /* 0x3e80000014146820 */ /* 0x000fe40000400000 */
[----:B------:R-:W-:-:S02]  /*0310*/  IMAD R7, R6, -0x3880, R5 ;  /* 0xffffc78006077824 */ /* 0x000fc400078e0205 */
[----:B------:R-:W-:Y:S01]  /*0320*/  FADD R10, R2, 9.9999997473787516356e-06 ;  /* 0x3727c5ac020a7421 */ /* 0x000fe20000000000 */
[----:B------:R-:W-:Y:S01]  /*0330*/  @!P2 FMUL R20, R20, 16777216 ;  /* 0x4b8000001414a820 */ /* 0x000fe20000400000 */
[----:B0-----:R-:W-:Y:S01]  /*0340*/  IMAD R8, R6, 0x300, RZ ;  /* 0x0000030006087824 */ /* 0x001fe200078e02ff */
[----:B--2---:R-:W-:Y:S01]  /*0350*/  FSETP.GT.AND P4, PT, R22, 8.50705917302346158658e+37, PT ;  /* 0x7e8000001600780b */ /* 0x004fe20003f84000 */
[----:B------:R-:W-:Y:S02]  /*0360*/  IMAD R7, R6, 0x3580, R7 ;  /* 0x0000358006077824 */ /* 0x000fe400078e0207 */
[----:B------:R-:W-:Y:S01]  /*0370*/  @P5 FMUL R24, R24, 0.25 ;  /* 0x3e80000018185820 */ /* 0x000fe20000400000 */
[----:B------:R-:W-:Y:S01]  /*0380*/  IMAD.IADD R6, R5, 0x1, -R0 ;  /* 0x0000000105067824 */ /* 0x000fe200078e0a00 */
[----:B------:R-:W-:Y:S01]  /*0390*/  FSETP.GEU.AND P1, PT, R22, 1.175494350822287508e-38, PT ;  /* 0x008000001600780b */ /* 0x000fe20003f2e000 */
[----:B------:R-:W0:Y:S01]  /*03a0*/  MUFU.SQRT R0, R10 ;  /* 0x0000000a00007308 */ /* 0x000e220000002000 */
[----:B------:R-:W-:Y:S01]  /*03b0*/  @!P3 FMUL R24, R24, 16777216 ;  /* 0x4b8000001818b820 */ /* 0x000fe20000400000 */
[----:B------:R-:W-:Y:S01]  /*03c0*/  IMAD.MOV.U32 R4, RZ, RZ, 0x3e800000 ;  /* 0x3e800000ff047424 */ /* 0x000fe200078e00ff */
[----:B------:R-:W1:Y:S05]  /*03d0*/  LDC.64 R2, c[0x0][0x230] ;  /* 0x00008c00ff027b82 */ /* 0x000e6a0000000a00 */
[----:B------:R-:W2:Y:S01]  /*03e0*/  MUFU.RCP R20, R20 ;  /* 0x0000001400147308 */ /* 0x000ea20000001000 */
[----:B------:R-:W-:-:S02]  /*03f0*/  FSEL R15, R4, 1, P5 ;  /* 0x3f800000040f7808 */ /* 0x000fc40002800000 */
[----:B------:R-:W-:Y:S02]  /*0400*/  FSEL R17, R4, 1, P6 ;  /* 0x3f80000004117808 */ /* 0x000fe40003000000 */
[----:B------:R-:W-:-:S03]  /*0410*/  SHF.R.S32.HI R14, RZ, 0x1f, R8 ;  /* 0x0000001fff0e7819 */ /* 0x000fc60000011408 */
[----:B------:R-:W3:Y:S01]  /*0420*/  MUFU.RCP R24, R24 ;  /* 0x0000001800187308 */ /* 0x000ee20000001000 */
[----:B------:R-:W-:Y:S01]  /*0430*/  IADD3 R8, P5, P6, R9, R6, R8 ;  /* 0x0000000609087210 */ /* 0x000fe20007ebe008 */
[----:B------:R-:W-:Y:S01]  /*0440*/  @P4 FMUL R22, R22, 0.25 ;  /* 0x3e80000016164820 */ /* 0x000fe20000400000 */
[----:B------:R-:W-:Y:S01]  /*0450*/  FSEL R19, R4, 1, P4 ;  /* 0x3f80000004137808 */ /* 0x000fe20002000000 */
[----:B------:R-:W-:Y:S01]  /*0460*/  @!P3 FMUL R15, R15, 16777216 ;  /* 0x4b8000000f0fb820 */ /* 0x000fe20000400000 */
[----:B------:R-:W-:Y:S01]  /*0470*/  SHF.R.S32.HI R6, RZ, 0x1f, R6 ;  /* 0x0000001fff067819 */ /* 0x000fe20000011406 */
[----:B------:R-:W-:Y:S01]  /*0480*/  @!P2 FMUL R17, R17, 16777216 ;  /* 0x4b8000001111a820 */ /* 0x000fe20000400000 */
[----:B------:R-:W-:Y:S02]  /*0490*/  SHF.R.S32.HI R9, RZ, 0x1f, R9 ;  /* 0x0000001fff097819 */ /* 0x000fe40000011409 */
[----:B0-----:R-:W-:Y:S02]  /*04a0*/  FSETP.GT.AND P2, PT, R0, 8.50705917302346158658e+37, PT ;  /* 0x7e8000000000780b */ /* 0x001fe40003f44000 */
[----:B------:R-:W-:Y:S01]  /*04b0*/  ISETP.GE.AND P3, PT, R11, 0xd6, PT ;  /* 0x000000d60b00780c */ /* 0x000fe20003f66270 */
[----:B------:R-:W-:Y:S01]  /*04c0*/  @!P1 FMUL R22, R22, 16777216 ;  /* 0x4b80000016169820 */ /* 0x000fe20000400000 */
[----:B------:R-:W-:Y:S01]  /*04d0*/  @!P1 FMUL R19, R19, 16777216 ;  /* 0x4b80000013139820 */ /* 0x000fe20000400000 */
[----:B------:R-:W-:Y:S01]  /*04e0*/  IADD3.X R9, R9, R6, R14, P5, P6 ;  /* 0x0000000609097210 */ /* 0x000fe20002fec40e */
[----:B--2---:R-:W-:Y:S01]  /*04f0*/  FMUL R20, R20, R17 ;  /* 0x0000001114147220 */ /* 0x004fe20000400000 */
[----:B------:R-:W-:-:S02]  /*0500*/  CS2R R16, SRZ ;  /* 0x0000000000107805 */ /* 0x000fc4000001ff00 */
[----:B------:R-:W-:Y:S01]  /*0510*/  FSETP.GEU.AND P4, PT, R0, 1.175494350822287508e-38, PT ;  /* 0x008000000000780b */ /* 0x000fe20003f8e000 */
[----:B------:R-:W-:Y:S01]  /*0520*/  IMAD.MOV.U32 R6, RZ, RZ, RZ ;  /* 0x000000ffff067224 */ /* 0x000fe200078e00ff */
[----:B------:R-:W-:Y:S01]  /*0530*/  ISETP.LT.AND P1, PT, R5, 0xe200, !P3 ;  /* 0x0000e2000500780c */ /* 0x000fe20005f21270 */
[----:B---3--:R-:W-:Y:S01]  /*0540*/  FMUL R24, R24, R15 ;  /* 0x0000000f18187220 */ /* 0x008fe20000400000 */
[----:B------:R-:W-:Y:S01]  /*0550*/  CS2R R14, SRZ ;  /* 0x00000000000e7805 */ /* 0x000fe2000001ff00 */
[----:B------:R-:W2:Y:S01]  /*0560*/  @!P0 LDG.E.EL R16, desc[UR4][R12.64] ;  /* 0x000000040c108981 */ /* 0x000ea2000c2e1900 */
[----:B------:R-:W-:Y:S01]  /*0570*/  IMAD.WIDE R28, R7, 0x4, R28 ;  /* 0x00000004071c7825 */ /* 0x000fe200078e021c */
[----:B------:R-:W-:Y:S02]  /*0580*/  FSEL R4, R4, 1, P2 ;  /* 0x3f80000004047808 */ /* 0x000fe40001000000 */
[----:B------:R-:W3:Y:S01]  /*0590*/  @!P0 LDG.E.EL R17, desc[UR4][R12.64] ;  /* 0x000000040c118981 */ /* 0x000ee2000c2e1900 */
[----:B------:R-:W-:-:S03]  /*05a0*/  @P2 FMUL R0, R0, 0.25 ;  /* 0x3e80000000002820 */ /* 0x000fc60000400000 */
[----:B------:R0:W5:Y:S01]  /*05b0*/  @!P0 LDG.E.EL R6, desc[UR4][R12.64] ;  /* 0x000000040c068981 */ /* 0x000162000c2e1900 */
[C---:B------:R-:W-:Y:S01]  /*05c0*/  ISETP.GT.AND P2, PT, R11.reuse, 0xd5, !P0 ;  /* 0x000000d50b00780c */ /* 0x040fe20004744270 */
[----:B------:R-:W-:Y:S01]  /*05d0*/  @!P4 FMUL R0, R0, 16777216 ;  /* 0x4b8000000000c820 */ /* 0x000fe20000400000 */
[----:B------:R-:W-:Y:S01]  /*05e0*/  @!P4 FMUL R4, R4, 16777216 ;  /* 0x4b8000000404c820 */ /* 0x000fe20000400000 */
[----:B0-----:R-:W-:Y:S01]  /*05f0*/  CS2R R12, SRZ ;  /* 0x00000000000c7805 */ /* 0x001fe2000001ff00 */
[----:B-1----:R-:W-:-:S05]  /*0600*/  IMAD.WIDE R2, R11, 0x4, R2 ;  /* 0x000000040b027825 */ /* 0x002fca00078e0202 */
[----:B------:R0:W2:Y:S01]  /*0610*/  @P1 LDG.E.128 R12, desc[UR4][R28.64] ;  /* 0x000000041c0c1981 */ /* 0x0000a2000c1e1d00 */
[----:B------:R-:W-:Y:S01]  /*0620*/  CS2R R10, SRZ ;  /* 0x00000000000a7805 */ /* 0x000fe2000001ff00 */
[----:B------:R-:W1:Y:S01]  /*0630*/  MUFU.RCP R22, R22 ;  /* 0x0000001600167308 */ /* 0x000e620000001000 */
[----:B------:R-:W-:Y:S01]  /*0640*/  IMAD.MOV.U32 R7, RZ, RZ, RZ ;  /* 0x000000ffff077224 */ /* 0x000fe200078e00ff */
[----:B------:R-:W3:Y:S05]  /*0650*/  @!P0 LDG.E.EL R23, desc[UR4][R2.64] ;  /* 0x0000000402178981 */ /* 0x000eea000c2e1900 */
[----:B------:R-:W3:Y:S01]  /*0660*/  @!P0 LDG.E.EL R7, desc[UR4][R2.64] ;  /* 0x0000000402078981 */ /* 0x000ee2000c2e1900 */
[----:B0-----:R-:W-:-:S04]  /*0670*/  LEA R28, P4, R8, UR6, 0x2 ;  /* 0x00000006081c7c11 */ /* 0x001fc8000f8810ff */
[----:B------:R-:W-:Y:S02]  /*0680*/  LEA.HI.X R29, R8, UR7, R9, 0x2, P4 ;  /* 0x00000007081d7c11 */ /* 0x000fe4000a0f1409 */
[----:B------:R-:W-:Y:S01]  /*0690*/  CS2R R8, SRZ ;  /* 0x0000000000087805 */ /* 0x000fe2000001ff00 */
[----:B------:R0:W4:Y:S05]  /*06a0*/  MUFU.RCP R25, R0 ;  /* 0x0000000000197308 */ /* 0x00012a0000001000 */
[----:B------:R-:W3:Y:S01]  /*06b0*/  @P2 LDG.E.128 R8, desc[UR4][R28.64+-0xd600] ;  /* 0xff2a00041c082981 */ /* 0x000ee2000c1e1d00 */
[----:B-1----:R-:W-:Y:S01]  /*06c0*/  FMUL R22, R22, R19 ;  /* 0x0000001316167220 */ /* 0x002fe20000400000 */
[----:B------:R-:W-:Y:S01]  /*06d0*/  CS2R R18, SRZ ;  /* 0x0000000000127805 */ /* 0x000fe2000001ff00 */
[----:B0-----:R-:W-:-:S05]  /*06e0*/  IMAD.MOV.U32 R0, RZ, RZ, RZ ;  /* 0x000000ffff007224 */ /* 0x001fca00078e00ff */
[----:B------:R-:W5:Y:S01]  /*06f0*/  @!P0 LDG.E.EL R18, desc[UR4][R2.64] ;  /* 0x0000000402128981 */ /* 0x000f62000c2e1900 */
[----:B----4-:R-:W-:Y:S01]  /*0700*/  FMUL R25, R25, R4 ;  /* 0x0000000419197220 */ /* 0x010fe20000400000 */
[----:B------:R-:W-:Y:S02]  /*0710*/  IMAD.MOV.U32 R4, RZ, RZ, RZ ;  /* 0x000000ffff047224 */ /* 0x000fe400078e00ff */
[----:B------:R0:W4:Y:S04]  /*0720*/  @!P0 LDG.E.EL R19, desc[UR4][R2.64] ;  /* 0x0000000402138981 */ /* 0x000128000c2e1900 */
[----:B------:R-:W4:Y:S04]  /*0730*/  @!P0 LDG.E.EL R0, desc[UR4][R26.64] ;  /* 0x000000041a008981 */ /* 0x000f28000c2e1900 */
[----:B------:R-:W4:Y:S01]  /*0740*/  @!P0 LDG.E.EL R4, desc[UR4][R26.64] ;  /* 0x000000041a048981 */ /* 0x000f22000c2e1900 */
[----:B0-----:R-:W-:-:S06]  /*0750*/  CS2R R2, SRZ ;  /* 0x0000000000027805 */ /* 0x001fcc000001ff00 */
[----:B------:R-:W4:Y:S04]  /*0760*/  @!P0 LDG.E.EL R3, desc[UR4][R26.64] ;  /* 0x000000041a038981 */ /* 0x000f28000c2e1900 */
[----:B------:R0:W4:Y:S02]  /*0770*/  @!P0 LDG.E.EL R2, desc[UR4][R26.64] ;  /* 0x000000041a028981 */ /* 0x000124000c2e1900 */
[----:B0-----:R-:W0:Y:S02]  /*0780*/  LDC.64 R26, c[0x0][0x248] ;  /* 0x00009200ff1a7b82 */ /* 0x001e240000000a00 */
[----:B0-----:R-:W-:Y:S01]  /*0790*/  IMAD.WIDE R26, R5, 0x4, R26 ;  /* 0x00000004051a7825 */ /* 0x001fe200078e021a */
[----:B--2---:R-:W-:Y:S02]  /*07a0*/  SEL R12, R12, RZ, P1 ;  /* 0x000000ff0c0c7207 */ /* 0x004fe40000800000 */
[----:B------:R-:W-:-:S02]  /*07b0*/  SEL R13, R13, RZ, P1 ;  /* 0x000000ff0d0d7207 */ /* 0x000fc40000800000 */
[----:B------:R-:W-:Y:S02]  /*07c0*/  SEL R15, R15, RZ, P1 ;  /* 0x000000ff0f0f7207 */ /* 0x000fe40000800000 */
[----:B------:R-:W-:Y:S02]  /*07d0*/  SEL R14, R14, RZ, P1 ;  /* 0x000000ff0e0e7207 */ /* 0x000fe40000800000 */
[----:B---3--:R-:W-:Y:S02]  /*07e0*/  @P3 SEL R12, R8, RZ, P2 ;  /* 0x000000ff080c3207 */ /* 0x008fe40001000000 */
[----:B------:R-:W-:Y:S02]  /*07f0*/  @P3 SEL R13, R9, RZ, P2 ;  /* 0x000000ff090d3207 */ /* 0x000fe40001000000 */
[----:B------:R-:W0:Y:S01]  /*0800*/  LDC.64 R8, c[0x0][0x240] ;  /* 0x00009000ff087b82 */ /* 0x000e220000000a00 */
[----:B------:R-:W-:Y:S02]  /*0810*/  @P3 SEL R15, R11, RZ, P2 ;  /* 0x000000ff0b0f3207 */ /* 0x000fe40001000000 */
[----:B------:R-:W-:Y:S01]  /*0820*/  @P3 SEL R14, R10, RZ, P2 ;  /* 0x000000ff0a0e3207 */ /* 0x000fe20001000000 */
[----:B------:R-:W-:Y:S01]  /*0830*/  FADD R21, R12, -R21 ;  /* 0x800000150c157221 */ /* 0x000fe20000000000 */
[----:B------:R-:W-:Y:S01]  /*0840*/  FADD R11, R13, -R16 ;  /* 0x800000100d0b7221 */ /* 0x000fe20000000000 */
[----:B-----5:R-:W-:-:S02]  /*0850*/  FADD R6, R15, -R6 ;  /* 0x800000060f067221 */ /* 0x020fc40000000000 */
[----:B------:R-:W-:Y:S01]  /*0860*/  FADD R17, R14, -R17 ;  /* 0x800000110e117221 */ /* 0x000fe20000000000 */
[----:B------:R-:W-:Y:S01]  /*0870*/  FMUL R24, R24, R21 ;  /* 0x0000001518187220 */ /* 0x000fe20000400000 */
[----:B------:R-:W-:Y:S01]  /*0880*/  FMUL R25, R25, R6 ;  /* 0x0000000619197220 */ /* 0x000fe20000400000 */
[----:B------:R-:W-:Y:S01]  /*0890*/  FMUL R11, R20, R11 ;  /* 0x0000000b140b7220 */ /* 0x000fe20000400000 */
[----:B------:R-:W-:Y:S02]  /*08a0*/  FMUL R17, R22, R17 ;  /* 0x0000001116117220 */ /* 0x000fe40000400000 */
[----:B----4-:R-:W-:Y:S02]  /*08b0*/  FFMA R4, R25, R23, R4 ;  /* 0x0000001719047223 */ /* 0x010fe40000000004 */
[----:B------:R-:W-:Y:S01]  /*08c0*/  FFMA R0, R17, R19, R0 ;  /* 0x0000001311007223 */ /* 0x000fe20000000000 */
[----:B------:R-:W-:Y:S01]  /*08d0*/  FFMA R3, R24, R18, R3 ;  /* 0x0000001218037223 */ /* 0x000fe20000000003 */
[----:B0-----:R-:W-:-:S04]  /*08e0*/  IMAD.WIDE R8, R5, 0x4, R8 ;  /* 0x0000000405087825 */ /* 0x001fc800078e0208 */
[----:B------:R-:W-:Y:S01]  /*08f0*/  FFMA R2, R11, R7, R2 ;  /* 0x000000070b027223 */ /* 0x000fe20000000002 */
[----:B------:R-:W-:Y:S01]  /*0900*/  FSETP.GEU.AND P1, PT, R4, RZ, PT ;  /* 0x000000ff0400720b */ /* 0x000fe20003f2e000 */
[----:B------:R0:W-:Y:S01]  /*0910*/  @!P0 STG.E.128 desc[UR4][R8.64], R12 ;  /* 0x0000000c08008986 */ /* 0x0001e2000c101d04 */
[----:B------:R-:W-:Y:S02]  /*0920*/  FSETP.GEU.AND P2, PT, R0, RZ, PT ;  /* 0x000000ff0000720b */ /* 0x000fe40003f4e000 */
[----:B------:R-:W-:Y:S02]  /*0930*/  FSETP.GEU.AND P3, PT, R2, RZ, PT ;  /* 0x000000ff0200720b */ /* 0x000fe40003f6e000 */
[----:B------:R-:W-:Y:S02]  /*0940*/  FSETP.GEU.AND P4, PT, R3, RZ, PT ;  /* 0x000000ff0300720b */ /* 0x000fe40003f8e000 */
[----:B------:R-:W-:Y:S02]  /*0950*/  SEL R7, R4, RZ, P1 ;  /* 0x000000ff04077207 */ /* 0x000fe40000800000 */
[----:B------:R-:W-:-:S02]  /*0960*/  SEL R6, R0, RZ, P2 ;  /* 0x000000ff00067207 */ /* 0x000fc40001000000 */
[----:B------:R-:W-:Y:S02]  /*0970*/  SEL R5, R2, RZ, P3 ;  /* 0x000000ff02057207 */ /* 0x000fe40001800000 */
[----:B------:R-:W-:Y:S01]  /*0980*/  SEL R4, R3, RZ, P4 ;  /* 0x000000ff03047207 */ /* 0x000fe20002000000 */
[----:B0-----:R-:W-:Y:S06]  /*0990*/  @P0 EXIT ;  /* 0x000000000000094d */ /* 0x001fec0003800000 */
[----:B------:R-:W-:Y:S01]  /*09a0*/  STG.E.128 desc[UR4][R26.64], R4 ;  /* 0x000000041a007986 */ /* 0x000fe2000c101d04 */
[----:B------:R-:W-:Y:S05]  /*09b0*/  EXIT ;  /* 0x000000000000794d */ /* 0x000fea0003800000 */
.L_x_0:
[----:B------:R-:W-:-:S00]  /*09c0*/  BRA `(.L_x_0) ;  /* 0xfffffffc00fc7947 */ /* 0x000fc0000383ffff */
[----:B------:R-:W-:-:S00]  /*09d0*/  NOP ;  /* 0x0000000000007918 */ /* 0x000fc00000000000 */
        /* <DEDUP_REMOVED lines=10> */
.L_x_1:


//--------------------- .nv.global.init           --------------------------
	.section	.nv.global.init,"aw",@progbits
.nv.global.init:
	.type		_$_str,@object
	.size		_$_str,(_$_str_$_2 - _$_str)
_$_str:
        /*0000*/ 	.byte	0x5f, 0x5f, 0x43, 0x55, 0x44, 0x41, 0x5f, 0x46, 0x54, 0x5a, 0x00
	.type		_$_str_$_2,@object
	.size		_$_str_$_2,(.L_1 - _$_str_$_2)
_$_str_$_2:
        /*000b*/ 	.byte	0x5f, 0x5f, 0x43, 0x55, 0x44, 0x41, 0x5f, 0x50, 0x52, 0x45, 0x43, 0x5f, 0x53, 0x51, 0x52, 0x54
        /*001b*/ 	.byte	0x00
.L_1:


//--------------------- .nv.constant0.triton_poi_fused__native_batch_norm_legit_no_training_cat_relu_34 --------------------------
	.section	.nv.constant0.triton_poi_fused__native_batch_norm_legit_no_training_cat_relu_34,"a",@progbits
	.sectionflags	@""
	.align	4
.nv.constant0.triton_poi_fused__native_batch_norm_legit_no_training_cat_relu_34:
	.zero		596
